//
// Generated by NVIDIA NVVM Compiler
//
// Compiler Build ID: CL-36424714
// Cuda compilation tools, release 13.0, V13.0.88
// Based on NVVM 20.0.0
//

.version 9.0
.target sm_100
.address_size 64

	// .globl	_Z11helloKernelv
.extern .func  (.param .b32 func_retval0) vprintf
(
	.param .b64 vprintf_param_0,
	.param .b64 vprintf_param_1
)
;
.global .align 1 .b8 $str[125] = {71, 80, 85, 58, 32, 103, 114, 105, 100, 68, 105, 109, 58, 40, 37, 50, 100, 44, 32, 37, 50, 100, 44, 32, 37, 50, 100, 41, 32, 98, 108, 111, 99, 107, 68, 105, 109, 58, 40, 37, 50, 100, 44, 32, 37, 50, 100, 44, 32, 37, 50, 100, 41, 32, 98, 108, 111, 99, 107, 73, 100, 120, 58, 40, 37, 50, 100, 44, 32, 37, 50, 100, 44, 32, 37, 50, 100, 41, 32, 116, 104, 114, 101, 97, 100, 73, 100, 120, 58, 40, 37, 50, 100, 44, 32, 37, 50, 100, 44, 32, 37, 50, 100, 41, 32, 45, 62, 32, 84, 104, 114, 101, 97, 100, 91, 37, 50, 100, 93, 58, 32, 37, 115, 10};
.global .align 1 .b8 $str$1[16] = {72, 101, 108, 108, 111, 32, 87, 111, 114, 108, 100, 33, 33, 33, 10};

.visible .entry _Z11helloKernelv()
{
	.local .align 16 .b8 	__local_depot0[64];
	.reg .b64 	%SP;
	.reg .b64 	%SPL;
	.reg .b32 	%r<20>;
	.reg .b64 	%rd<7>;

	mov.u64 	%SPL, __local_depot0;
	cvta.local.u64 	%SP, %SPL;
	add.u64 	%rd1, %SP, 0;
	add.u64 	%rd2, %SPL, 0;
	mov.u32 	%r1, %ctaid.x;
	mov.u32 	%r2, %ctaid.y;
	mov.u32 	%r3, %nctaid.x;
	mov.u32 	%r4, %ctaid.z;
	mov.u32 	%r5, %nctaid.y;
	mad.lo.s32 	%r6, %r5, %r4, %r2;
	mad.lo.s32 	%r7, %r6, %r3, %r1;
	mov.u32 	%r8, %tid.x;
	mov.u32 	%r9, %tid.y;
	mov.u32 	%r10, %ntid.x;
	mov.u32 	%r11, %tid.z;
	mov.u32 	%r12, %ntid.y;
	mov.u32 	%r13, %ntid.z;
	mad.lo.s32 	%r14, %r7, %r13, %r11;
	mad.lo.s32 	%r15, %r14, %r12, %r9;
	mad.lo.s32 	%r16, %r15, %r10, %r8;
	mov.u32 	%r17, %nctaid.z;
	st.local.v4.u32 	[%rd2], {%r3, %r5, %r17, %r10};
	st.local.v4.u32 	[%rd2+16], {%r12, %r13, %r1, %r2};
	st.local.v4.u32 	[%rd2+32], {%r4, %r8, %r9, %r11};
	st.local.u32 	[%rd2+48], %r16;
	mov.u64 	%rd3, $str$1;
	cvta.global.u64 	%rd4, %rd3;
	st.local.u64 	[%rd2+56], %rd4;
	mov.u64 	%rd5, $str;
	cvta.global.u64 	%rd6, %rd5;
	{ // callseq 0, 0
	.param .b64 param0;
	st.param.b64 	[param0], %rd6;
	.param .b64 param1;
	st.param.b64 	[param1], %rd1;
	.param .b32 retval0;
	call.uni (retval0), 
	vprintf, 
	(
	param0, 
	param1
	);
	ld.param.b32 	%r18, [retval0];
	} // callseq 0
	ret;

}


// ===== COMPILED SASS (sm_100) =====

	.target	sm_100

	.elftype	@"ET_EXEC"


//--------------------- .note.nv.tkinfo           --------------------------
	.section	.note.nv.tkinfo,"",@"SHT_NOTE"
	.sectionflags	@"SHF_NOTE_NV_TKINFO"
	.tkinfo
        /*0018*/ 	.word	0x00000002
        /*0030*/ 	.string	""
        /*0030*/ 	.string	"ptxas"
        /*0030*/ 	.string	"Cuda compilation tools, release 13.0, V13.0.88"
        /*0030*/ 	.string	"Build cuda_13.0.r13.0/compiler.36424714_0"
        /*0030*/ 	.string	"-arch sm_100 -m 64 "



//--------------------- .note.nv.cuinfo           --------------------------
	.section	.note.nv.cuinfo,"",@"SHT_NOTE"
	.sectionflags	@"SHF_NOTE_NV_CUINFO"
        /*0018*/ 	.short	0x0002
        /*001a*/ 	.short	0x0064
        /*001c*/ 	.short	0x0082
	.zero		2


//--------------------- .nv.info                  --------------------------
	.section	.nv.info,"",@"SHT_CUDA_INFO"
	.align	4


	//----- nvinfo : EIATTR_REGCOUNT
	.align		4
        /*0000*/ 	.byte	0x04, 0x2f
        /*0002*/ 	.short	(.L_3 - .L_2)
	.align		4
.L_2:
        /*0004*/ 	.word	index@(_Z11helloKernelv)
        /*0008*/ 	.word	0x00000018


	//----- nvinfo : EIATTR_FRAME_SIZE
	.align		4
.L_3:
        /*000c*/ 	.byte	0x04, 0x11
        /*000e*/ 	.short	(.L_5 - .L_4)
	.align		4
.L_4:
        /*0010*/ 	.word	index@(_Z11helloKernelv)
        /*0014*/ 	.word	0x00000040


	//----- nvinfo : EIATTR_MIN_STACK_SIZE
	.align		4
.L_5:
        /*0018*/ 	.byte	0x04, 0x12
        /*001a*/ 	.short	(.L_7 - .L_6)
	.align		4
.L_6:
        /*001c*/ 	.word	index@(_Z11helloKernelv)
        /*0020*/ 	.word	0x00000040
.L_7:


//--------------------- .nv.compat                --------------------------
	.section	.nv.compat,"",@"SHT_CUDA_COMPAT_INFO"
	.align	4
        /*0000*/ 	.byte	0x02, 0x09, 0x00, 0x00, 0x02, 0x02, 0x01, 0x00, 0x02, 0x05, 0x05, 0x00, 0x03, 0x07, 0x01, 0x01
        /*0010*/ 	.byte	0x02, 0x03, 0x00, 0x00, 0x02, 0x06, 0x01, 0x00, 0x04, 0x0b, 0x08, 0x00, 0x09, 0x00, 0x00, 0x00
        /*0020*/ 	.byte	0x00, 0x00, 0x00, 0x00


//--------------------- .nv.info._Z11helloKernelv --------------------------
	.section	.nv.info._Z11helloKernelv,"",@"SHT_CUDA_INFO"
	.sectionflags	@""
	.align	4


	//----- nvinfo : EIATTR_CUDA_API_VERSION
	.align		4
        /*0000*/ 	.byte	0x04, 0x37
        /*0002*/ 	.short	(.L_9 - .L_8)
.L_8:
        /*0004*/ 	.word	0x00000082


	//----- nvinfo : EIATTR_SPARSE_MMA_MASK
	.align		4
.L_9:
        /*0008*/ 	.byte	0x03, 0x50
        /*000a*/ 	.short	0x0000


	//----- nvinfo : EIATTR_MAXREG_COUNT
	.align		4
        /*000c*/ 	.byte	0x03, 0x1b
        /*000e*/ 	.short	0x00ff


	//----- nvinfo : EIATTR_EXTERNS
	.align		4
        /*0010*/ 	.byte	0x04, 0x0f
        /*0012*/ 	.short	(.L_11 - .L_10)


	//   ....[0]....
	.align		4
.L_10:
        /*0014*/ 	.word	index@(vprintf)


	//----- nvinfo : EIATTR_MERCURY_ISA_VERSION
	.align		4
.L_11:
        /*0018*/ 	.byte	0x03, 0x5f
        /*001a*/ 	.short	0x0101


	//----- nvinfo : EIATTR_VRC_CTA_INIT_COUNT
	.align		4
        /*001c*/ 	.byte	0x02, 0x4a
	.zero		1
	.zero		1


	//----- nvinfo : EIATTR_SYSCALL_OFFSETS
	.align		4
        /*0020*/ 	.byte	0x04, 0x46
        /*0022*/ 	.short	(.L_13 - .L_12)


	//   ....[0]....
.L_12:
        /*0024*/ 	.word	0x00000230


	//----- nvinfo : EIATTR_EXIT_INSTR_OFFSETS
	.align		4
.L_13:
        /*0028*/ 	.byte	0x04, 0x1c
        /*002a*/ 	.short	(.L_15 - .L_14)


	//   ....[0]....
.L_14:
        /*002c*/ 	.word	0x00000240


	//----- nvinfo : EIATTR_SW_WAR
	.align		4
.L_15:
        /*0030*/ 	.byte	0x04, 0x36
        /*0032*/ 	.short	(.L_17 - .L_16)
.L_16:
        /*0034*/ 	.word	0x00000008
.L_17:


//--------------------- .nv.callgraph             --------------------------
	.section	.nv.callgraph,"",@"SHT_CUDA_CALLGRAPH"
	.align	4
	.sectionentsize	8
	.align		4
        /*0000*/ 	.word	0x00000000
	.align		4
        /*0004*/ 	.word	0xffffffff
	.align		4
        /*0008*/ 	.word	index@(_Z11helloKernelv)
	.align		4
        /*000c*/ 	.word	index@(vprintf)
	.align		4
        /*0010*/ 	.word	0x00000000
	.align		4
        /*0014*/ 	.word	0xfffffffe
	.align		4
        /*0018*/ 	.word	0x00000000
	.align		4
        /*001c*/ 	.word	0xfffffffd
	.align		4
        /*0020*/ 	.word	0x00000000
	.align		4
        /*0024*/ 	.word	0xfffffffc


//--------------------- .nv.constant4             --------------------------
	.section	.nv.constant4,"a",@progbits
	.align	8
	.align		8
.nv.constant4:
        /*0000*/ 	.dword	vprintf
	.align		8
        /*0008*/ 	.dword	$str
	.align		8
        /*0010*/ 	.dword	$str$1


//--------------------- .text._Z11helloKernelv    --------------------------
	.section	.text._Z11helloKernelv,"ax",@progbits
	.align	128
        .global         _Z11helloKernelv
        .type           _Z11helloKernelv,@function
        .size           _Z11helloKernelv,(.L_x_2 - _Z11helloKernelv)
        .other          _Z11helloKernelv,@"STO_CUDA_ENTRY STV_DEFAULT"
_Z11helloKernelv:
.text._Z11helloKernelv:
[----:B------:R-:W0:Y:S01]  /*0000*/  LDC R1, c[0x0][0x37c] ;  /* 0x0000df00ff017b82 */ /* 0x000e220000000800 */
[----:B------:R-:W1:Y:S01]  /*0010*/  S2R R15, SR_CTAID.Y ;  /* 0x00000000000f7919 */ /* 0x000e620000002600 */
[----:B------:R-:W2:Y:S06]  /*0020*/  LDCU UR5, c[0x0][0x2fc] ;  /* 0x00005f80ff0577ac */ /* 0x000eac0008000800 */
[----:B------:R-:W3:Y:S01]  /*0030*/  LDC R8, c[0x0][0x370] ;  /* 0x0000dc00ff087b82 */ /* 0x000ee20000000800 */
[----:B------:R-:W-:Y:S01]  /*0040*/  MOV R2, 0x0 ;  /* 0x0000000000027802 */ /* 0x000fe20000000f00 */
[----:B------:R-:W1:Y:S01]  /*0050*/  S2R R16, SR_CTAID.Z ;  /* 0x0000000000107919 */ /* 0x000e620000002700 */
[----:B0-----:R-:W-:Y:S01]  /*0060*/  IADD3 R1, PT, PT, R1, -0x40, RZ ;  /* 0xffffffc001017810 */ /* 0x001fe20007ffe0ff */
[----:B------:R-:W0:Y:S01]  /*0070*/  LDCU UR4, c[0x0][0x2f8] ;  /* 0x00005f00ff0477ac */ /* 0x000e220008000800 */
[----:B------:R-:W3:Y:S03]  /*0080*/  S2R R14, SR_CTAID.X ;  /* 0x00000000000e7919 */ /* 0x000ee60000002500 */
[----:B------:R-:W1:Y:S01]  /*0090*/  LDC R9, c[0x0][0x374] ;  /* 0x0000dd00ff097b82 */ /* 0x000e620000000800 */
[----:B------:R-:W4:Y:S01]  /*00a0*/  LDCU.64 UR6, c[0x4][0x8] ;  /* 0x01000100ff0677ac */ /* 0x000f220008000a00 */
[----:B------:R-:W5:Y:S01]  /*00b0*/  S2R R19, SR_TID.Z ;  /* 0x0000000000137919 */ /* 0x000f620000002300 */
[----:B------:R-:W5:Y:S05]  /*00c0*/  S2R R18, SR_TID.Y ;  /* 0x0000000000127919 */ /* 0x000f6a0000002200 */
[----:B------:R-:W5:Y:S01]  /*00d0*/  LDC R11, c[0x0][0x360] ;  /* 0x0000d800ff0b7b82 */ /* 0x000f620000000800 */
[----:B------:R-:W5:Y:S01]  /*00e0*/  S2R R17, SR_TID.X ;  /* 0x0000000000117919 */ /* 0x000f620000002100 */
[----:B0-----:R-:W-:-:S06]  /*00f0*/  IADD3 R6, P0, PT, R1, UR4, RZ ;  /* 0x0000000401067c10 */ /* 0x001fcc000ff1e0ff */
[----:B------:R-:W0:Y:S01]  /*0100*/  LDC R12, c[0x0][0x364] ;  /* 0x0000d900ff0c7b82 */ /* 0x000e220000000800 */
[----:B--2---:R-:W-:Y:S02]  /*0110*/  IADD3.X R7, PT, PT, RZ, UR5, RZ, P0, !PT ;  /* 0x00000005ff077c10 */ /* 0x004fe400087fe4ff */
[----:B----4-:R-:W-:Y:S02]  /*0120*/  MOV R4, UR6 ;  /* 0x0000000600047c02 */ /* 0x010fe40008000f00 */
[----:B------:R-:W-:-:S03]  /*0130*/  MOV R5, UR7 ;  /* 0x0000000700057c02 */ /* 0x000fc60008000f00 */
[----:B------:R-:W2:Y:S01]  /*0140*/  LDC R13, c[0x0][0x368] ;  /* 0x0000da00ff0d7b82 */ /* 0x000ea20000000800 */
[----:B-1----:R-:W-:-:S04]  /*0150*/  IMAD R3, R16, R9, R15 ;  /* 0x0000000910037224 */ /* 0x002fc800078e020f */
[----:B---3--:R-:W-:-:S03]  /*0160*/  IMAD R0, R3, R8, R14 ;  /* 0x0000000803007224 */ /* 0x008fc600078e020e */
[----:B------:R-:W1:Y:S08]  /*0170*/  LDC R10, c[0x0][0x378] ;  /* 0x0000de00ff0a7b82 */ /* 0x000e700000000800 */
[----:B------:R-:W3:Y:S01]  /*0180*/  LDC.64 R20, c[0x4][0x10] ;  /* 0x01000400ff147b82 */ /* 0x000ee20000000a00 */
[----:B-----5:R4:W-:Y:S01]  /*0190*/  STL.128 [R1+0x20], R16 ;  /* 0x0000201001007387 */ /* 0x0209e20000100c00 */
[----:B--2---:R-:W-:-:S03]  /*01a0*/  IMAD R3, R0, R13, R19 ;  /* 0x0000000d00037224 */ /* 0x004fc600078e0213 */
[----:B0-----:R4:W-:Y:S01]  /*01b0*/  STL.128 [R1+0x10], R12 ;  /* 0x0000100c01007387 */ /* 0x0019e20000100c00 */
[----:B------:R-:W-:Y:S02]  /*01c0*/  IMAD R0, R3, R12, R18 ;  /* 0x0000000c03007224 */ /* 0x000fe400078e0212 */
[----:B------:R-:W0:Y:S02]  /*01d0*/  LDC.64 R2, c[0x4][R2] ;  /* 0x0100000002027b82 */ /* 0x000e240000000a00 */
[----:B------:R-:W-:Y:S01]  /*01e0*/  IMAD R0, R0, R11, R17 ;  /* 0x0000000b00007224 */ /* 0x000fe200078e0211 */
[----:B-1----:R4:W-:Y:S04]  /*01f0*/  STL.128 [R1], R8 ;  /* 0x0000000801007387 */ /* 0x0029e80000100c00 */
[----:B------:R4:W-:Y:S04]  /*0200*/  STL [R1+0x30], R0 ;  /* 0x0000300001007387 */ /* 0x0009e80000100800 */
[----:B---3--:R4:W-:Y:S02]  /*0210*/  STL.64 [R1+0x38], R20 ;  /* 0x0000381401007387 */ /* 0x0089e40000100a00 */
[----:B----4-:R-:W-:-:S07]  /*0220*/  LEPC R20, `(.L_x_0) ;  /* 0x000000001014794e */ /* 0x010fce0000000000 */
[----:B0-----:R-:W-:Y:S05]  /*0230*/  CALL.ABS.NOINC R2 ;  /* 0x0000000002007343 */ /* 0x001fea0003c00000 */
.L_x_0:
[----:B------:R-:W-:Y:S05]  /*0240*/  EXIT ;  /* 0x000000000000794d */ /* 0x000fea0003800000 */
.L_x_1:
[----:B------:R-:W-:-:S00]  /*0250*/  BRA `(.L_x_1) ;  /* 0xfffffffc00fc7947 */ /* 0x000fc0000383ffff */
[----:B------:R-:W-:-:S00]  /*0260*/  NOP ;  /* 0x0000000000007918 */ /* 0x000fc00000000000 */
        /* <DEDUP_REMOVED lines=9> */
.L_x_2:


//--------------------- .nv.global.init           --------------------------
	.section	.nv.global.init,"aw",@progbits
.nv.global.init:
	.type		$str$1,@object
	.size		$str$1,($str - $str$1)
$str$1:
        /*0000*/ 	.byte	0x48, 0x65, 0x6c, 0x6c, 0x6f, 0x20, 0x57, 0x6f, 0x72, 0x6c, 0x64, 0x21, 0x21, 0x21, 0x0a, 0x00
	.type		$str,@object
	.size		$str,(.L_0 - $str)
$str:
        /*0010*/ 	.byte	0x47, 0x50, 0x55, 0x3a, 0x20, 0x67, 0x72, 0x69, 0x64, 0x44, 0x69, 0x6d, 0x3a, 0x28, 0x25, 0x32
        /*0020*/ 	.byte	0x64, 0x2c, 0x20, 0x25, 0x32, 0x64, 0x2c, 0x20, 0x25, 0x32, 0x64, 0x29, 0x20, 0x62, 0x6c, 0x6f
        /*0030*/ 	.byte	0x63, 0x6b, 0x44, 0x69, 0x6d, 0x3a, 0x28, 0x25, 0x32, 0x64, 0x2c, 0x20, 0x25, 0x32, 0x64, 0x2c
        /*0040*/ 	.byte	0x20, 0x25, 0x32, 0x64, 0x29, 0x20, 0x62, 0x6c, 0x6f, 0x63, 0x6b, 0x49, 0x64, 0x78, 0x3a, 0x28
        /*0050*/ 	.byte	0x25, 0x32, 0x64, 0x2c, 0x20, 0x25, 0x32, 0x64, 0x2c, 0x20, 0x25, 0x32, 0x64, 0x29, 0x20, 0x74
        /*0060*/ 	.byte	0x68, 0x72, 0x65, 0x61, 0x64, 0x49, 0x64, 0x78, 0x3a, 0x28, 0x25, 0x32, 0x64, 0x2c, 0x20, 0x25
        /*0070*/ 	.byte	0x32, 0x64, 0x2c, 0x20, 0x25, 0x32, 0x64, 0x29, 0x20, 0x2d, 0x3e, 0x20, 0x54, 0x68, 0x72, 0x65
        /*0080*/ 	.byte	0x61, 0x64, 0x5b, 0x25, 0x32, 0x64, 0x5d, 0x3a, 0x20, 0x25, 0x73, 0x0a, 0x00
.L_0:


//--------------------- .nv.shared.reserved.0     --------------------------
	.section	.nv.shared.reserved.0,"aw",@nobits
	.weak		__nv_reservedSMEM_offset_0_alias
	.size		__nv_reservedSMEM_offset_0_alias, 0, 64
	.other		__nv_reservedSMEM_offset_0_alias,@"STO_CUDA_RESERVED_SHARED STV_DEFAULT"
__nv_reservedSMEM_offset_0_alias:
	.zero		0
	.zero		64


//--------------------- .nv.constant0._Z11helloKernelv --------------------------
	.section	.nv.constant0._Z11helloKernelv,"a",@progbits
	.sectionflags	@""
	.align	4
.nv.constant0._Z11helloKernelv:
	.zero		896


//--------------------- SYMBOLS --------------------------

	.type		.nv.reservedSmem.offset0,@object
	.size		.nv.reservedSmem.offset0,0x4
	.type		vprintf,@function
